//
// Generated by NVIDIA NVVM Compiler
//
// Compiler Build ID: CL-36424714
// Cuda compilation tools, release 13.0, V13.0.88
// Based on NVVM 20.0.0
//

.version 9.0
.target sm_100
.address_size 64

	// .globl	_Z25GPU_Vector_Times_ConstantPffi

.visible .entry _Z25GPU_Vector_Times_ConstantPffi(
	.param .u64 .ptr .align 1 _Z25GPU_Vector_Times_ConstantPffi_param_0,
	.param .f32 _Z25GPU_Vector_Times_ConstantPffi_param_1,
	.param .u32 _Z25GPU_Vector_Times_ConstantPffi_param_2
)
{
	.reg .pred 	%p<2>;
	.reg .b32 	%r<6>;
	.reg .b32 	%f<4>;
	.reg .b64 	%rd<5>;

	ld.param.u64 	%rd1, [_Z25GPU_Vector_Times_ConstantPffi_param_0];
	ld.param.f32 	%f1, [_Z25GPU_Vector_Times_ConstantPffi_param_1];
	ld.param.u32 	%r2, [_Z25GPU_Vector_Times_ConstantPffi_param_2];
	mov.u32 	%r3, %ntid.x;
	mov.u32 	%r4, %ctaid.x;
	mov.u32 	%r5, %tid.x;
	mad.lo.s32 	%r1, %r3, %r4, %r5;
	setp.ge.s32 	%p1, %r1, %r2;
	@%p1 bra 	$L__BB0_2;
	cvta.to.global.u64 	%rd2, %rd1;
	mul.wide.s32 	%rd3, %r1, 4;
	add.s64 	%rd4, %rd2, %rd3;
	ld.global.f32 	%f2, [%rd4];
	mul.f32 	%f3, %f1, %f2;
	st.global.f32 	[%rd4], %f3;
$L__BB0_2:
	ret;

}


// ===== COMPILED SASS (sm_100) =====

	.target	sm_100

	.elftype	@"ET_EXEC"


//--------------------- .note.nv.tkinfo           --------------------------
	.section	.note.nv.tkinfo,"",@"SHT_NOTE"
	.sectionflags	@"SHF_NOTE_NV_TKINFO"
	.tkinfo
        /*0018*/ 	.word	0x00000002
        /*0030*/ 	.string	""
        /*0030*/ 	.string	"ptxas"
        /*0030*/ 	.string	"Cuda compilation tools, release 13.0, V13.0.88"
        /*0030*/ 	.string	"Build cuda_13.0.r13.0/compiler.36424714_0"
        /*0030*/ 	.string	"-arch sm_100 -m 64 "



//--------------------- .note.nv.cuinfo           --------------------------
	.section	.note.nv.cuinfo,"",@"SHT_NOTE"
	.sectionflags	@"SHF_NOTE_NV_CUINFO"
        /*0018*/ 	.short	0x0002
        /*001a*/ 	.short	0x0064
        /*001c*/ 	.short	0x0082
	.zero		2


//--------------------- .nv.info                  --------------------------
	.section	.nv.info,"",@"SHT_CUDA_INFO"
	.align	4


	//----- nvinfo : EIATTR_REGCOUNT
	.align		4
        /*0000*/ 	.byte	0x04, 0x2f
        /*0002*/ 	.short	(.L_1 - .L_0)
	.align		4
.L_0:
        /*0004*/ 	.word	index@(_Z25GPU_Vector_Times_ConstantPffi)
        /*0008*/ 	.word	0x00000008


	//----- nvinfo : EIATTR_FRAME_SIZE
	.align		4
.L_1:
        /*000c*/ 	.byte	0x04, 0x11
        /*000e*/ 	.short	(.L_3 - .L_2)
	.align		4
.L_2:
        /*0010*/ 	.word	index@(_Z25GPU_Vector_Times_ConstantPffi)
        /*0014*/ 	.word	0x00000000


	//----- nvinfo : EIATTR_MIN_STACK_SIZE
	.align		4
.L_3:
        /*0018*/ 	.byte	0x04, 0x12
        /*001a*/ 	.short	(.L_5 - .L_4)
	.align		4
.L_4:
        /*001c*/ 	.word	index@(_Z25GPU_Vector_Times_ConstantPffi)
        /*0020*/ 	.word	0x00000000
.L_5:


//--------------------- .nv.compat                --------------------------
	.section	.nv.compat,"",@"SHT_CUDA_COMPAT_INFO"
	.align	4
        /*0000*/ 	.byte	0x02, 0x09, 0x00, 0x00, 0x02, 0x02, 0x01, 0x00, 0x02, 0x05, 0x05, 0x00, 0x03, 0x07, 0x01, 0x01
        /*0010*/ 	.byte	0x02, 0x03, 0x00, 0x00, 0x02, 0x06, 0x01, 0x00, 0x04, 0x0b, 0x08, 0x00, 0x09, 0x00, 0x00, 0x00
        /*0020*/ 	.byte	0x00, 0x00, 0x00, 0x00


//--------------------- .nv.info._Z25GPU_Vector_Times_ConstantPffi --------------------------
	.section	.nv.info._Z25GPU_Vector_Times_ConstantPffi,"",@"SHT_CUDA_INFO"
	.sectionflags	@""
	.align	4


	//----- nvinfo : EIATTR_CUDA_API_VERSION
	.align		4
        /*0000*/ 	.byte	0x04, 0x37
        /*0002*/ 	.short	(.L_7 - .L_6)
.L_6:
        /*0004*/ 	.word	0x00000082


	//----- nvinfo : EIATTR_KPARAM_INFO
	.align		4
.L_7:
        /*0008*/ 	.byte	0x04, 0x17
        /*000a*/ 	.short	(.L_9 - .L_8)
.L_8:
        /*000c*/ 	.word	0x00000000
        /*0010*/ 	.short	0x0002
        /*0012*/ 	.short	0x000c
        /*0014*/ 	.byte	0x00, 0xf0, 0x11, 0x00


	//----- nvinfo : EIATTR_KPARAM_INFO
	.align		4
.L_9:
        /*0018*/ 	.byte	0x04, 0x17
        /*001a*/ 	.short	(.L_11 - .L_10)
.L_10:
        /*001c*/ 	.word	0x00000000
        /*0020*/ 	.short	0x0001
        /*0022*/ 	.short	0x0008
        /*0024*/ 	.byte	0x00, 0xf0, 0x11, 0x00


	//----- nvinfo : EIATTR_KPARAM_INFO
	.align		4
.L_11:
        /*0028*/ 	.byte	0x04, 0x17
        /*002a*/ 	.short	(.L_13 - .L_12)
.L_12:
        /*002c*/ 	.word	0x00000000
        /*0030*/ 	.short	0x0000
        /*0032*/ 	.short	0x0000
        /*0034*/ 	.byte	0x00, 0xf5, 0x21, 0x00


	//----- nvinfo : EIATTR_SPARSE_MMA_MASK
	.align		4
.L_13:
        /*0038*/ 	.byte	0x03, 0x50
        /*003a*/ 	.short	0x0000


	//----- nvinfo : EIATTR_MAXREG_COUNT
	.align		4
        /*003c*/ 	.byte	0x03, 0x1b
        /*003e*/ 	.short	0x00ff


	//----- nvinfo : EIATTR_MERCURY_ISA_VERSION
	.align		4
        /*0040*/ 	.byte	0x03, 0x5f
        /*0042*/ 	.short	0x0101


	//----- nvinfo : EIATTR_VRC_CTA_INIT_COUNT
	.align		4
        /*0044*/ 	.byte	0x02, 0x4a
	.zero		1
	.zero		1


	//----- nvinfo : EIATTR_EXIT_INSTR_OFFSETS
	.align		4
        /*0048*/ 	.byte	0x04, 0x1c
        /*004a*/ 	.short	(.L_15 - .L_14)


	//   ....[0]....
.L_14:
        /*004c*/ 	.word	0x00000070


	//   ....[1]....
        /*0050*/ 	.word	0x000000f0


	//----- nvinfo : EIATTR_CBANK_PARAM_SIZE
	.align		4
.L_15:
        /*0054*/ 	.byte	0x03, 0x19
        /*0056*/ 	.short	0x0010


	//----- nvinfo : EIATTR_PARAM_CBANK
	.align		4
        /*0058*/ 	.byte	0x04, 0x0a
        /*005a*/ 	.short	(.L_17 - .L_16)
	.align		4
.L_16:
        /*005c*/ 	.word	index@(.nv.constant0._Z25GPU_Vector_Times_ConstantPffi)
        /*0060*/ 	.short	0x0380
        /*0062*/ 	.short	0x0010


	//----- nvinfo : EIATTR_SW_WAR
	.align		4
.L_17:
        /*0064*/ 	.byte	0x04, 0x36
        /*0066*/ 	.short	(.L_19 - .L_18)
.L_18:
        /*0068*/ 	.word	0x00000008
.L_19:


//--------------------- .nv.callgraph             --------------------------
	.section	.nv.callgraph,"",@"SHT_CUDA_CALLGRAPH"
	.align	4
	.sectionentsize	8
	.align		4
        /*0000*/ 	.word	0x00000000
	.align		4
        /*0004*/ 	.word	0xffffffff
	.align		4
        /*0008*/ 	.word	0x00000000
	.align		4
        /*000c*/ 	.word	0xfffffffe
	.align		4
        /*0010*/ 	.word	0x00000000
	.align		4
        /*0014*/ 	.word	0xfffffffd
	.align		4
        /*0018*/ 	.word	0x00000000
	.align		4
        /*001c*/ 	.word	0xfffffffc


//--------------------- .text._Z25GPU_Vector_Times_ConstantPffi --------------------------
	.section	.text._Z25GPU_Vector_Times_ConstantPffi,"ax",@progbits
	.align	128
        .global         _Z25GPU_Vector_Times_ConstantPffi
        .type           _Z25GPU_Vector_Times_ConstantPffi,@function
        .size           _Z25GPU_Vector_Times_ConstantPffi,(.L_x_1 - _Z25GPU_Vector_Times_ConstantPffi)
        .other          _Z25GPU_Vector_Times_ConstantPffi,@"STO_CUDA_ENTRY STV_DEFAULT"
_Z25GPU_Vector_Times_ConstantPffi:
.text._Z25GPU_Vector_Times_ConstantPffi:
[----:B------:R-:W-:Y:S01]  /*0000*/  LDC R1, c[0x0][0x37c] ;  /* 0x0000df00ff017b82 */ /* 0x000fe20000000800 */
[----:B------:R-:W0:Y:S01]  /*0010*/  S2R R5, SR_CTAID.X ;  /* 0x0000000000057919 */ /* 0x000e220000002500 */
[----:B------:R-:W0:Y:S01]  /*0020*/  LDCU UR4, c[0x0][0x360] ;  /* 0x00006c00ff0477ac */ /* 0x000e220008000800 */
[----:B------:R-:W0:Y:S01]  /*0030*/  S2R R0, SR_TID.X ;  /* 0x0000000000007919 */ /* 0x000e220000002100 */
[----:B------:R-:W1:Y:S01]  /*0040*/  LDCU UR5, c[0x0][0x38c] ;  /* 0x00007180ff0577ac */ /* 0x000e620008000800 */
[----:B0-----:R-:W-:-:S05]  /*0050*/  IMAD R5, R5, UR4, R0 ;  /* 0x0000000405057c24 */ /* 0x001fca000f8e0200 */
[----:B-1----:R-:W-:-:S13]  /*0060*/  ISETP.GE.AND P0, PT, R5, UR5, PT ;  /* 0x0000000505007c0c */ /* 0x002fda000bf06270 */
[----:B------:R-:W-:Y:S05]  /*0070*/  @P0 EXIT ;  /* 0x000000000000094d */ /* 0x000fea0003800000 */
[----:B------:R-:W0:Y:S01]  /*0080*/  LDC.64 R2, c[0x0][0x380] ;  /* 0x0000e000ff027b82 */ /* 0x000e220000000a00 */
[----:B------:R-:W1:Y:S01]  /*0090*/  LDCU.64 UR4, c[0x0][0x358] ;  /* 0x00006b00ff0477ac */ /* 0x000e620008000a00 */
[----:B------:R-:W2:Y:S01]  /*00a0*/  LDCU UR6, c[0x0][0x388] ;  /* 0x00007100ff0677ac */ /* 0x000ea20008000800 */
[----:B0-----:R-:W-:-:S05]  /*00b0*/  IMAD.WIDE R2, R5, 0x4, R2 ;  /* 0x0000000405027825 */ /* 0x001fca00078e0202 */
[----:B-1----:R-:W2:Y:S02]  /*00c0*/  LDG.E R0, desc[UR4][R2.64] ;  /* 0x0000000402007981 */ /* 0x002ea4000c1e1900 */
[----:B--2---:R-:W-:-:S05]  /*00d0*/  FMUL R5, R0, UR6 ;  /* 0x0000000600057c20 */ /* 0x004fca0008400000 */
[----:B------:R-:W-:Y:S01]  /*00e0*/  STG.E desc[UR4][R2.64], R5 ;  /* 0x0000000502007986 */ /* 0x000fe2000c101904 */
[----:B------:R-:W-:Y:S05]  /*00f0*/  EXIT ;  /* 0x000000000000794d */ /* 0x000fea0003800000 */
.L_x_0:
[----:B------:R-:W-:-:S00]  /*0100*/  BRA `(.L_x_0) ;  /* 0xfffffffc00fc7947 */ /* 0x000fc0000383ffff */
[----:B------:R-:W-:-:S00]  /*0110*/  NOP ;  /* 0x0000000000007918 */ /* 0x000fc00000000000 */
        /* <DEDUP_REMOVED lines=14> */
.L_x_1:


//--------------------- .nv.shared.reserved.0     --------------------------
	.section	.nv.shared.reserved.0,"aw",@nobits
	.weak		__nv_reservedSMEM_offset_0_alias
	.size		__nv_reservedSMEM_offset_0_alias, 0, 64
	.other		__nv_reservedSMEM_offset_0_alias,@"STO_CUDA_RESERVED_SHARED STV_DEFAULT"
__nv_reservedSMEM_offset_0_alias:
	.zero		0
	.zero		64


//--------------------- .nv.constant0._Z25GPU_Vector_Times_ConstantPffi --------------------------
	.section	.nv.constant0._Z25GPU_Vector_Times_ConstantPffi,"a",@progbits
	.sectionflags	@""
	.align	4
.nv.constant0._Z25GPU_Vector_Times_ConstantPffi:
	.zero		912


//--------------------- SYMBOLS --------------------------

	.type		.nv.reservedSmem.offset0,@object
	.size		.nv.reservedSmem.offset0,0x4
